//
// Generated by NVIDIA NVVM Compiler
//
// Compiler Build ID: CL-36424714
// Cuda compilation tools, release 13.0, V13.0.88
// Based on NVVM 20.0.0
//

.version 9.0
.target sm_100
.address_size 64

	// .globl	_Z6vecincPii

.visible .entry _Z6vecincPii(
	.param .u64 .ptr .align 1 _Z6vecincPii_param_0,
	.param .u32 _Z6vecincPii_param_1
)
{
	.reg .pred 	%p<2>;
	.reg .b32 	%r<5>;
	.reg .b64 	%rd<5>;

	ld.param.u64 	%rd1, [_Z6vecincPii_param_0];
	ld.param.u32 	%r2, [_Z6vecincPii_param_1];
	mov.u32 	%r1, %tid.x;
	setp.ge.s32 	%p1, %r1, %r2;
	@%p1 bra 	$L__BB0_2;
	cvta.to.global.u64 	%rd2, %rd1;
	mul.wide.u32 	%rd3, %r1, 4;
	add.s64 	%rd4, %rd2, %rd3;
	ld.global.u32 	%r3, [%rd4];
	add.s32 	%r4, %r3, 1;
	st.global.u32 	[%rd4], %r4;
$L__BB0_2:
	ret;

}


// ===== COMPILED SASS (sm_100) =====

	.target	sm_100

	.elftype	@"ET_EXEC"


//--------------------- .note.nv.tkinfo           --------------------------
	.section	.note.nv.tkinfo,"",@"SHT_NOTE"
	.sectionflags	@"SHF_NOTE_NV_TKINFO"
	.tkinfo
        /*0018*/ 	.word	0x00000002
        /*0030*/ 	.string	""
        /*0030*/ 	.string	"ptxas"
        /*0030*/ 	.string	"Cuda compilation tools, release 13.0, V13.0.88"
        /*0030*/ 	.string	"Build cuda_13.0.r13.0/compiler.36424714_0"
        /*0030*/ 	.string	"-arch sm_100 -m 64 "



//--------------------- .note.nv.cuinfo           --------------------------
	.section	.note.nv.cuinfo,"",@"SHT_NOTE"
	.sectionflags	@"SHF_NOTE_NV_CUINFO"
        /*0018*/ 	.short	0x0002
        /*001a*/ 	.short	0x0064
        /*001c*/ 	.short	0x0082
	.zero		2


//--------------------- .nv.info                  --------------------------
	.section	.nv.info,"",@"SHT_CUDA_INFO"
	.align	4


	//----- nvinfo : EIATTR_REGCOUNT
	.align		4
        /*0000*/ 	.byte	0x04, 0x2f
        /*0002*/ 	.short	(.L_1 - .L_0)
	.align		4
.L_0:
        /*0004*/ 	.word	index@(_Z6vecincPii)
        /*0008*/ 	.word	0x00000008


	//----- nvinfo : EIATTR_FRAME_SIZE
	.align		4
.L_1:
        /*000c*/ 	.byte	0x04, 0x11
        /*000e*/ 	.short	(.L_3 - .L_2)
	.align		4
.L_2:
        /*0010*/ 	.word	index@(_Z6vecincPii)
        /*0014*/ 	.word	0x00000000


	//----- nvinfo : EIATTR_MIN_STACK_SIZE
	.align		4
.L_3:
        /*0018*/ 	.byte	0x04, 0x12
        /*001a*/ 	.short	(.L_5 - .L_4)
	.align		4
.L_4:
        /*001c*/ 	.word	index@(_Z6vecincPii)
        /*0020*/ 	.word	0x00000000
.L_5:


//--------------------- .nv.compat                --------------------------
	.section	.nv.compat,"",@"SHT_CUDA_COMPAT_INFO"
	.align	4
        /*0000*/ 	.byte	0x02, 0x09, 0x00, 0x00, 0x02, 0x02, 0x01, 0x00, 0x02, 0x05, 0x05, 0x00, 0x03, 0x07, 0x01, 0x01
        /*0010*/ 	.byte	0x02, 0x03, 0x00, 0x00, 0x02, 0x06, 0x01, 0x00, 0x04, 0x0b, 0x08, 0x00, 0x09, 0x00, 0x00, 0x00
        /*0020*/ 	.byte	0x00, 0x00, 0x00, 0x00


//--------------------- .nv.info._Z6vecincPii     --------------------------
	.section	.nv.info._Z6vecincPii,"",@"SHT_CUDA_INFO"
	.sectionflags	@""
	.align	4


	//----- nvinfo : EIATTR_CUDA_API_VERSION
	.align		4
        /*0000*/ 	.byte	0x04, 0x37
        /*0002*/ 	.short	(.L_7 - .L_6)
.L_6:
        /*0004*/ 	.word	0x00000082


	//----- nvinfo : EIATTR_KPARAM_INFO
	.align		4
.L_7:
        /*0008*/ 	.byte	0x04, 0x17
        /*000a*/ 	.short	(.L_9 - .L_8)
.L_8:
        /*000c*/ 	.word	0x00000000
        /*0010*/ 	.short	0x0001
        /*0012*/ 	.short	0x0008
        /*0014*/ 	.byte	0x00, 0xf0, 0x11, 0x00


	//----- nvinfo : EIATTR_KPARAM_INFO
	.align		4
.L_9:
        /*0018*/ 	.byte	0x04, 0x17
        /*001a*/ 	.short	(.L_11 - .L_10)
.L_10:
        /*001c*/ 	.word	0x00000000
        /*0020*/ 	.short	0x0000
        /*0022*/ 	.short	0x0000
        /*0024*/ 	.byte	0x00, 0xf5, 0x21, 0x00


	//----- nvinfo : EIATTR_SPARSE_MMA_MASK
	.align		4
.L_11:
        /*0028*/ 	.byte	0x03, 0x50
        /*002a*/ 	.short	0x0000


	//----- nvinfo : EIATTR_MAXREG_COUNT
	.align		4
        /*002c*/ 	.byte	0x03, 0x1b
        /*002e*/ 	.short	0x00ff


	//----- nvinfo : EIATTR_MERCURY_ISA_VERSION
	.align		4
        /*0030*/ 	.byte	0x03, 0x5f
        /*0032*/ 	.short	0x0101


	//----- nvinfo : EIATTR_VRC_CTA_INIT_COUNT
	.align		4
        /*0034*/ 	.byte	0x02, 0x4a
	.zero		1
	.zero		1


	//----- nvinfo : EIATTR_EXIT_INSTR_OFFSETS
	.align		4
        /*0038*/ 	.byte	0x04, 0x1c
        /*003a*/ 	.short	(.L_13 - .L_12)


	//   ....[0]....
.L_12:
        /*003c*/ 	.word	0x00000040


	//   ....[1]....
        /*0040*/ 	.word	0x000000b0


	//----- nvinfo : EIATTR_CBANK_PARAM_SIZE
	.align		4
.L_13:
        /*0044*/ 	.byte	0x03, 0x19
        /*0046*/ 	.short	0x000c


	//----- nvinfo : EIATTR_PARAM_CBANK
	.align		4
        /*0048*/ 	.byte	0x04, 0x0a
        /*004a*/ 	.short	(.L_15 - .L_14)
	.align		4
.L_14:
        /*004c*/ 	.word	index@(.nv.constant0._Z6vecincPii)
        /*0050*/ 	.short	0x0380
        /*0052*/ 	.short	0x000c


	//----- nvinfo : EIATTR_SW_WAR
	.align		4
.L_15:
        /*0054*/ 	.byte	0x04, 0x36
        /*0056*/ 	.short	(.L_17 - .L_16)
.L_16:
        /*0058*/ 	.word	0x00000008
.L_17:


//--------------------- .nv.callgraph             --------------------------
	.section	.nv.callgraph,"",@"SHT_CUDA_CALLGRAPH"
	.align	4
	.sectionentsize	8
	.align		4
        /*0000*/ 	.word	0x00000000
	.align		4
        /*0004*/ 	.word	0xffffffff
	.align		4
        /*0008*/ 	.word	0x00000000
	.align		4
        /*000c*/ 	.word	0xfffffffe
	.align		4
        /*0010*/ 	.word	0x00000000
	.align		4
        /*0014*/ 	.word	0xfffffffd
	.align		4
        /*0018*/ 	.word	0x00000000
	.align		4
        /*001c*/ 	.word	0xfffffffc


//--------------------- .text._Z6vecincPii        --------------------------
	.section	.text._Z6vecincPii,"ax",@progbits
	.align	128
        .global         _Z6vecincPii
        .type           _Z6vecincPii,@function
        .size           _Z6vecincPii,(.L_x_1 - _Z6vecincPii)
        .other          _Z6vecincPii,@"STO_CUDA_ENTRY STV_DEFAULT"
_Z6vecincPii:
.text._Z6vecincPii:
[----:B------:R-:W-:Y:S01]  /*0000*/  LDC R1, c[0x0][0x37c] ;  /* 0x0000df00ff017b82 */ /* 0x000fe20000000800 */
[----:B------:R-:W0:Y:S01]  /*0010*/  S2R R5, SR_TID.X ;  /* 0x0000000000057919 */ /* 0x000e220000002100 */
[----:B------:R-:W0:Y:S02]  /*0020*/  LDCU UR4, c[0x0][0x388] ;  /* 0x00007100ff0477ac */ /* 0x000e240008000800 */
[----:B0-----:R-:W-:-:S13]  /*0030*/  ISETP.GE.AND P0, PT, R5, UR4, PT ;  /* 0x0000000405007c0c */ /* 0x001fda000bf06270 */
[----:B------:R-:W-:Y:S05]  /*0040*/  @P0 EXIT ;  /* 0x000000000000094d */ /* 0x000fea0003800000 */
[----:B------:R-:W0:Y:S01]  /*0050*/  LDC.64 R2, c[0x0][0x380] ;  /* 0x0000e000ff027b82 */ /* 0x000e220000000a00 */
[----:B------:R-:W1:Y:S01]  /*0060*/  LDCU.64 UR4, c[0x0][0x358] ;  /* 0x00006b00ff0477ac */ /* 0x000e620008000a00 */
[----:B0-----:R-:W-:-:S05]  /*0070*/  IMAD.WIDE.U32 R2, R5, 0x4, R2 ;  /* 0x0000000405027825 */ /* 0x001fca00078e0002 */
[----:B-1----:R-:W2:Y:S02]  /*0080*/  LDG.E R0, desc[UR4][R2.64] ;  /* 0x0000000402007981 */ /* 0x002ea4000c1e1900 */
[----:B--2---:R-:W-:-:S05]  /*0090*/  IADD3 R5, PT, PT, R0, 0x1, RZ ;  /* 0x0000000100057810 */ /* 0x004fca0007ffe0ff */
[----:B------:R-:W-:Y:S01]  /*00a0*/  STG.E desc[UR4][R2.64], R5 ;  /* 0x0000000502007986 */ /* 0x000fe2000c101904 */
[----:B------:R-:W-:Y:S05]  /*00b0*/  EXIT ;  /* 0x000000000000794d */ /* 0x000fea0003800000 */
.L_x_0:
[----:B------:R-:W-:-:S00]  /*00c0*/  BRA `(.L_x_0) ;  /* 0xfffffffc00fc7947 */ /* 0x000fc0000383ffff */
[----:B------:R-:W-:-:S00]  /*00d0*/  NOP ;  /* 0x0000000000007918 */ /* 0x000fc00000000000 */
        /* <DEDUP_REMOVED lines=10> */
.L_x_1:


//--------------------- .nv.shared.reserved.0     --------------------------
	.section	.nv.shared.reserved.0,"aw",@nobits
	.weak		__nv_reservedSMEM_offset_0_alias
	.size		__nv_reservedSMEM_offset_0_alias, 0, 64
	.other		__nv_reservedSMEM_offset_0_alias,@"STO_CUDA_RESERVED_SHARED STV_DEFAULT"
__nv_reservedSMEM_offset_0_alias:
	.zero		0
	.zero		64


//--------------------- .nv.constant0._Z6vecincPii --------------------------
	.section	.nv.constant0._Z6vecincPii,"a",@progbits
	.sectionflags	@""
	.align	4
.nv.constant0._Z6vecincPii:
	.zero		908


//--------------------- SYMBOLS --------------------------

	.type		.nv.reservedSmem.offset0,@object
	.size		.nv.reservedSmem.offset0,0x4
